//
// Generated by NVIDIA NVVM Compiler
//
// Compiler Build ID: CL-36424714
// Cuda compilation tools, release 13.0, V13.0.88
// Based on NVVM 20.0.0
//

.version 9.0
.target sm_100
.address_size 64

	// .globl	_Z6findSsPcS_Pii

.visible .entry _Z6findSsPcS_Pii(
	.param .u64 .ptr .align 1 _Z6findSsPcS_Pii_param_0,
	.param .u64 .ptr .align 1 _Z6findSsPcS_Pii_param_1,
	.param .u64 .ptr .align 1 _Z6findSsPcS_Pii_param_2,
	.param .u32 _Z6findSsPcS_Pii_param_3
)
{
	.reg .pred 	%p<4>;
	.reg .b16 	%rs<3>;
	.reg .b32 	%r<12>;
	.reg .b64 	%rd<13>;

	ld.param.u64 	%rd4, [_Z6findSsPcS_Pii_param_0];
	ld.param.u64 	%rd5, [_Z6findSsPcS_Pii_param_1];
	ld.param.u64 	%rd6, [_Z6findSsPcS_Pii_param_2];
	ld.param.u32 	%r5, [_Z6findSsPcS_Pii_param_3];
	cvta.to.global.u64 	%rd7, %rd6;
	mov.u32 	%r1, %tid.x;
	mul.wide.u32 	%rd8, %r1, 4;
	add.s64 	%rd1, %rd7, %rd8;
	mov.b32 	%r6, 1;
	st.global.u32 	[%rd1], %r6;
	setp.lt.s32 	%p1, %r5, 1;
	@%p1 bra 	$L__BB0_5;
	add.s32 	%r2, %r5, %r1;
	cvta.to.global.u64 	%rd2, %rd4;
	cvta.to.global.u64 	%rd3, %rd5;
	mov.b32 	%r11, 0;
$L__BB0_2:
	add.s32 	%r8, %r11, %r1;
	cvt.u64.u32 	%rd9, %r8;
	add.s64 	%rd10, %rd2, %rd9;
	ld.global.u8 	%rs1, [%rd10];
	cvt.u64.u32 	%rd11, %r11;
	add.s64 	%rd12, %rd3, %rd11;
	ld.global.u8 	%rs2, [%rd12];
	setp.eq.s16 	%p2, %rs1, %rs2;
	@%p2 bra 	$L__BB0_4;
	mov.b32 	%r9, 0;
	st.global.u32 	[%rd1], %r9;
	bra.uni 	$L__BB0_5;
$L__BB0_4:
	add.s32 	%r11, %r11, 1;
	add.s32 	%r10, %r11, %r1;
	setp.lt.s32 	%p3, %r10, %r2;
	@%p3 bra 	$L__BB0_2;
$L__BB0_5:
	ret;

}


// ===== COMPILED SASS (sm_100) =====

	.target	sm_100

	.elftype	@"ET_EXEC"


//--------------------- .note.nv.tkinfo           --------------------------
	.section	.note.nv.tkinfo,"",@"SHT_NOTE"
	.sectionflags	@"SHF_NOTE_NV_TKINFO"
	.tkinfo
        /*0018*/ 	.word	0x00000002
        /*0030*/ 	.string	""
        /*0030*/ 	.string	"ptxas"
        /*0030*/ 	.string	"Cuda compilation tools, release 13.0, V13.0.88"
        /*0030*/ 	.string	"Build cuda_13.0.r13.0/compiler.36424714_0"
        /*0030*/ 	.string	"-arch sm_100 -m 64 "



//--------------------- .note.nv.cuinfo           --------------------------
	.section	.note.nv.cuinfo,"",@"SHT_NOTE"
	.sectionflags	@"SHF_NOTE_NV_CUINFO"
        /*0018*/ 	.short	0x0002
        /*001a*/ 	.short	0x0064
        /*001c*/ 	.short	0x0082
	.zero		2


//--------------------- .nv.info                  --------------------------
	.section	.nv.info,"",@"SHT_CUDA_INFO"
	.align	4


	//----- nvinfo : EIATTR_REGCOUNT
	.align		4
        /*0000*/ 	.byte	0x04, 0x2f
        /*0002*/ 	.short	(.L_1 - .L_0)
	.align		4
.L_0:
        /*0004*/ 	.word	index@(_Z6findSsPcS_Pii)
        /*0008*/ 	.word	0x0000000c


	//----- nvinfo : EIATTR_FRAME_SIZE
	.align		4
.L_1:
        /*000c*/ 	.byte	0x04, 0x11
        /*000e*/ 	.short	(.L_3 - .L_2)
	.align		4
.L_2:
        /*0010*/ 	.word	index@(_Z6findSsPcS_Pii)
        /*0014*/ 	.word	0x00000000


	//----- nvinfo : EIATTR_MIN_STACK_SIZE
	.align		4
.L_3:
        /*0018*/ 	.byte	0x04, 0x12
        /*001a*/ 	.short	(.L_5 - .L_4)
	.align		4
.L_4:
        /*001c*/ 	.word	index@(_Z6findSsPcS_Pii)
        /*0020*/ 	.word	0x00000000
.L_5:


//--------------------- .nv.compat                --------------------------
	.section	.nv.compat,"",@"SHT_CUDA_COMPAT_INFO"
	.align	4
        /*0000*/ 	.byte	0x02, 0x09, 0x00, 0x00, 0x02, 0x02, 0x01, 0x00, 0x02, 0x05, 0x05, 0x00, 0x03, 0x07, 0x01, 0x01
        /*0010*/ 	.byte	0x02, 0x03, 0x00, 0x00, 0x02, 0x06, 0x01, 0x00, 0x04, 0x0b, 0x08, 0x00, 0x09, 0x00, 0x00, 0x00
        /*0020*/ 	.byte	0x00, 0x00, 0x00, 0x00


//--------------------- .nv.info._Z6findSsPcS_Pii --------------------------
	.section	.nv.info._Z6findSsPcS_Pii,"",@"SHT_CUDA_INFO"
	.sectionflags	@""
	.align	4


	//----- nvinfo : EIATTR_CUDA_API_VERSION
	.align		4
        /*0000*/ 	.byte	0x04, 0x37
        /*0002*/ 	.short	(.L_7 - .L_6)
.L_6:
        /*0004*/ 	.word	0x00000082


	//----- nvinfo : EIATTR_KPARAM_INFO
	.align		4
.L_7:
        /*0008*/ 	.byte	0x04, 0x17
        /*000a*/ 	.short	(.L_9 - .L_8)
.L_8:
        /*000c*/ 	.word	0x00000000
        /*0010*/ 	.short	0x0003
        /*0012*/ 	.short	0x0018
        /*0014*/ 	.byte	0x00, 0xf0, 0x11, 0x00


	//----- nvinfo : EIATTR_KPARAM_INFO
	.align		4
.L_9:
        /*0018*/ 	.byte	0x04, 0x17
        /*001a*/ 	.short	(.L_11 - .L_10)
.L_10:
        /*001c*/ 	.word	0x00000000
        /*0020*/ 	.short	0x0002
        /*0022*/ 	.short	0x0010
        /*0024*/ 	.byte	0x00, 0xf5, 0x21, 0x00


	//----- nvinfo : EIATTR_KPARAM_INFO
	.align		4
.L_11:
        /*0028*/ 	.byte	0x04, 0x17
        /*002a*/ 	.short	(.L_13 - .L_12)
.L_12:
        /*002c*/ 	.word	0x00000000
        /*0030*/ 	.short	0x0001
        /*0032*/ 	.short	0x0008
        /*0034*/ 	.byte	0x00, 0xf5, 0x21, 0x00


	//----- nvinfo : EIATTR_KPARAM_INFO
	.align		4
.L_13:
        /*0038*/ 	.byte	0x04, 0x17
        /*003a*/ 	.short	(.L_15 - .L_14)
.L_14:
        /*003c*/ 	.word	0x00000000
        /*0040*/ 	.short	0x0000
        /*0042*/ 	.short	0x0000
        /*0044*/ 	.byte	0x00, 0xf5, 0x21, 0x00


	//----- nvinfo : EIATTR_SPARSE_MMA_MASK
	.align		4
.L_15:
        /*0048*/ 	.byte	0x03, 0x50
        /*004a*/ 	.short	0x0000


	//----- nvinfo : EIATTR_MAXREG_COUNT
	.align		4
        /*004c*/ 	.byte	0x03, 0x1b
        /*004e*/ 	.short	0x00ff


	//----- nvinfo : EIATTR_MERCURY_ISA_VERSION
	.align		4
        /*0050*/ 	.byte	0x03, 0x5f
        /*0052*/ 	.short	0x0101


	//----- nvinfo : EIATTR_VRC_CTA_INIT_COUNT
	.align		4
        /*0054*/ 	.byte	0x02, 0x4a
	.zero		1
	.zero		1


	//----- nvinfo : EIATTR_EXIT_INSTR_OFFSETS
	.align		4
        /*0058*/ 	.byte	0x04, 0x1c
        /*005a*/ 	.short	(.L_17 - .L_16)


	//   ....[0]....
.L_16:
        /*005c*/ 	.word	0x00000090


	//   ....[1]....
        /*0060*/ 	.word	0x000001b0


	//   ....[2]....
        /*0064*/ 	.word	0x000001e0


	//----- nvinfo : EIATTR_CRS_STACK_SIZE
	.align		4
.L_17:
        /*0068*/ 	.byte	0x04, 0x1e
        /*006a*/ 	.short	(.L_19 - .L_18)
.L_18:
        /*006c*/ 	.word	0x00000000


	//----- nvinfo : EIATTR_CBANK_PARAM_SIZE
	.align		4
.L_19:
        /*0070*/ 	.byte	0x03, 0x19
        /*0072*/ 	.short	0x001c


	//----- nvinfo : EIATTR_PARAM_CBANK
	.align		4
        /*0074*/ 	.byte	0x04, 0x0a
        /*0076*/ 	.short	(.L_21 - .L_20)
	.align		4
.L_20:
        /*0078*/ 	.word	index@(.nv.constant0._Z6findSsPcS_Pii)
        /*007c*/ 	.short	0x0380
        /*007e*/ 	.short	0x001c


	//----- nvinfo : EIATTR_SW_WAR
	.align		4
.L_21:
        /*0080*/ 	.byte	0x04, 0x36
        /*0082*/ 	.short	(.L_23 - .L_22)
.L_22:
        /*0084*/ 	.word	0x00000008
.L_23:


//--------------------- .nv.callgraph             --------------------------
	.section	.nv.callgraph,"",@"SHT_CUDA_CALLGRAPH"
	.align	4
	.sectionentsize	8
	.align		4
        /*0000*/ 	.word	0x00000000
	.align		4
        /*0004*/ 	.word	0xffffffff
	.align		4
        /*0008*/ 	.word	0x00000000
	.align		4
        /*000c*/ 	.word	0xfffffffe
	.align		4
        /*0010*/ 	.word	0x00000000
	.align		4
        /*0014*/ 	.word	0xfffffffd
	.align		4
        /*0018*/ 	.word	0x00000000
	.align		4
        /*001c*/ 	.word	0xfffffffc


//--------------------- .text._Z6findSsPcS_Pii    --------------------------
	.section	.text._Z6findSsPcS_Pii,"ax",@progbits
	.align	128
        .global         _Z6findSsPcS_Pii
        .type           _Z6findSsPcS_Pii,@function
        .size           _Z6findSsPcS_Pii,(.L_x_4 - _Z6findSsPcS_Pii)
        .other          _Z6findSsPcS_Pii,@"STO_CUDA_ENTRY STV_DEFAULT"
_Z6findSsPcS_Pii:
.text._Z6findSsPcS_Pii:
[----:B------:R-:W-:Y:S01]  /*0000*/  LDC R1, c[0x0][0x37c] ;  /* 0x0000df00ff017b82 */ /* 0x000fe20000000800 */
[----:B------:R-:W0:Y:S07]  /*0010*/  S2R R9, SR_TID.X ;  /* 0x0000000000097919 */ /* 0x000e2e0000002100 */
[----:B------:R-:W1:Y:S01]  /*0020*/  LDC R0, c[0x0][0x398] ;  /* 0x0000e600ff007b82 */ /* 0x000e620000000800 */
[----:B------:R-:W2:Y:S01]  /*0030*/  LDCU.64 UR4, c[0x0][0x358] ;  /* 0x00006b00ff0477ac */ /* 0x000ea20008000a00 */
[----:B------:R-:W-:-:S06]  /*0040*/  IMAD.MOV.U32 R5, RZ, RZ, 0x1 ;  /* 0x00000001ff057424 */ /* 0x000fcc00078e00ff */
[----:B------:R-:W0:Y:S01]  /*0050*/  LDC.64 R2, c[0x0][0x390] ;  /* 0x0000e400ff027b82 */ /* 0x000e220000000a00 */
[----:B-1----:R-:W-:Y:S01]  /*0060*/  ISETP.GE.AND P0, PT, R0, 0x1, PT ;  /* 0x000000010000780c */ /* 0x002fe20003f06270 */
[----:B0-----:R-:W-:-:S05]  /*0070*/  IMAD.WIDE.U32 R2, R9, 0x4, R2 ;  /* 0x0000000409027825 */ /* 0x001fca00078e0002 */
[----:B--2---:R0:W-:Y:S07]  /*0080*/  STG.E desc[UR4][R2.64], R5 ;  /* 0x0000000502007986 */ /* 0x0041ee000c101904 */
[----:B------:R-:W-:Y:S05]  /*0090*/  @!P0 EXIT ;  /* 0x000000000000894d */ /* 0x000fea0003800000 */
[----:B------:R-:W-:Y:S01]  /*00a0*/  HFMA2 R8, -RZ, RZ, 0, 0 ;  /* 0x00000000ff087431 */ /* 0x000fe200000001ff */
[----:B------:R-:W-:Y:S01]  /*00b0*/  BSSY.RECONVERGENT B0, `(.L_x_0) ;  /* 0x0000011000007945 */ /* 0x000fe20003800200 */
[----:B------:R-:W-:Y:S01]  /*00c0*/  IMAD.IADD R0, R9, 0x1, R0 ;  /* 0x0000000109007824 */ /* 0x000fe200078e0200 */
[----:B------:R-:W1:Y:S06]  /*00d0*/  LDCU.128 UR8, c[0x0][0x380] ;  /* 0x00007000ff0877ac */ /* 0x000e6c0008000c00 */
.L_x_2:
[----:B------:R-:W-:Y:S01]  /*00e0*/  IMAD.IADD R4, R9, 0x1, R8 ;  /* 0x0000000109047824 */ /* 0x000fe200078e0208 */
[----:B-1----:R-:W-:-:S04]  /*00f0*/  IADD3 R6, P1, PT, R8, UR10, RZ ;  /* 0x0000000a08067c10 */ /* 0x002fc8000ff3e0ff */
[----:B------:R-:W-:Y:S01]  /*0100*/  IADD3 R4, P0, PT, R4, UR8, RZ ;  /* 0x0000000804047c10 */ /* 0x000fe2000ff1e0ff */
[----:B------:R-:W-:-:S03]  /*0110*/  IMAD.X R7, RZ, RZ, UR11, P1 ;  /* 0x0000000bff077e24 */ /* 0x000fc600088e06ff */
[----:B0-----:R-:W-:-:S03]  /*0120*/  IADD3.X R5, PT, PT, RZ, UR9, RZ, P0, !PT ;  /* 0x00000009ff057c10 */ /* 0x001fc600087fe4ff */
[----:B------:R-:W2:Y:S04]  /*0130*/  LDG.E.U8 R7, desc[UR4][R6.64] ;  /* 0x0000000406077981 */ /* 0x000ea8000c1e1100 */
[----:B------:R-:W2:Y:S02]  /*0140*/  LDG.E.U8 R4, desc[UR4][R4.64] ;  /* 0x0000000404047981 */ /* 0x000ea4000c1e1100 */
[----:B--2---:R-:W-:-:S13]  /*0150*/  ISETP.NE.AND P0, PT, R4, R7, PT ;  /* 0x000000070400720c */ /* 0x004fda0003f05270 */
[----:B------:R-:W-:Y:S05]  /*0160*/  @P0 BRA `(.L_x_1) ;  /* 0x0000000000140947 */ /* 0x000fea0003800000 */
[----:B------:R-:W-:-:S05]  /*0170*/  VIADD R8, R8, 0x1 ;  /* 0x0000000108087836 */ /* 0x000fca0000000000 */
[----:B------:R-:W-:-:S04]  /*0180*/  IADD3 R5, PT, PT, R8, R9, RZ ;  /* 0x0000000908057210 */ /* 0x000fc80007ffe0ff */
[----:B------:R-:W-:-:S13]  /*0190*/  ISETP.GE.AND P0, PT, R5, R0, PT ;  /* 0x000000000500720c */ /* 0x000fda0003f06270 */
[----:B------:R-:W-:Y:S05]  /*01a0*/  @!P0 BRA `(.L_x_2) ;  /* 0xfffffffc00cc8947 */ /* 0x000fea000383ffff */
[----:B------:R-:W-:Y:S05]  /*01b0*/  EXIT ;  /* 0x000000000000794d */ /* 0x000fea0003800000 */
.L_x_1:
[----:B------:R-:W-:Y:S05]  /*01c0*/  BSYNC.RECONVERGENT B0 ;  /* 0x0000000000007941 */ /* 0x000fea0003800200 */
.L_x_0:
[----:B------:R-:W-:Y:S01]  /*01d0*/  STG.E desc[UR4][R2.64], RZ ;  /* 0x000000ff02007986 */ /* 0x000fe2000c101904 */
[----:B------:R-:W-:Y:S05]  /*01e0*/  EXIT ;  /* 0x000000000000794d */ /* 0x000fea0003800000 */
.L_x_3:
[----:B------:R-:W-:-:S00]  /*01f0*/  BRA `(.L_x_3) ;  /* 0xfffffffc00fc7947 */ /* 0x000fc0000383ffff */
[----:B------:R-:W-:-:S00]  /*0200*/  NOP ;  /* 0x0000000000007918 */ /* 0x000fc00000000000 */
[----:B------:R-:W-:-:S00]  /*0210*/  NOP ;  /* 0x0000000000007918 */ /* 0x000fc00000000000 */
[----:B------:R-:W-:-:S00]  /*0220*/  NOP ;  /* 0x0000000000007918 */ /* 0x000fc00000000000 */
[----:B------:R-:W-:-:S00]  /*0230*/  NOP ;  /* 0x0000000000007918 */ /* 0x000fc00000000000 */
[----:B------:R-:W-:-:S00]  /*0240*/  NOP ;  /* 0x0000000000007918 */ /* 0x000fc00000000000 */
[----:B------:R-:W-:-:S00]  /*0250*/  NOP ;  /* 0x0000000000007918 */ /* 0x000fc00000000000 */
[----:B------:R-:W-:-:S00]  /*0260*/  NOP ;  /* 0x0000000000007918 */ /* 0x000fc00000000000 */
[----:B------:R-:W-:-:S00]  /*0270*/  NOP ;  /* 0x0000000000007918 */ /* 0x000fc00000000000 */
.L_x_4:


//--------------------- .nv.shared.reserved.0     --------------------------
	.section	.nv.shared.reserved.0,"aw",@nobits
	.weak		__nv_reservedSMEM_offset_0_alias
	.size		__nv_reservedSMEM_offset_0_alias, 0, 64
	.other		__nv_reservedSMEM_offset_0_alias,@"STO_CUDA_RESERVED_SHARED STV_DEFAULT"
__nv_reservedSMEM_offset_0_alias:
	.zero		0
	.zero		64


//--------------------- .nv.constant0._Z6findSsPcS_Pii --------------------------
	.section	.nv.constant0._Z6findSsPcS_Pii,"a",@progbits
	.sectionflags	@""
	.align	4
.nv.constant0._Z6findSsPcS_Pii:
	.zero		924


//--------------------- SYMBOLS --------------------------

	.type		.nv.reservedSmem.offset0,@object
	.size		.nv.reservedSmem.offset0,0x4
